
	.version 1.4
.target sm_10, map_f64_to_f32

	


	
	


	
	
	
	
	
	
	

.file	1	"<command-line>"
.file	2	"/tmp/tmpxft_000059eb_00000000-18_vectorAdd.compute_10.cudafe2.gpu"
.file	3	"/usr/lib/gcc/x86_64-linux-gnu/4.6/include/stddef.h"
.file	4	"/home/gpgpu-sim/cuda/toolkit/4.2/cuda/include/crt/device_runtime.h"
.file	5	"/home/gpgpu-sim/cuda/toolkit/4.2/cuda/include/host_defines.h"
.file	6	"/home/gpgpu-sim/cuda/toolkit/4.2/cuda/include/builtin_types.h"
.file	7	"/home/gpgpu-sim/cuda/toolkit/4.2/cuda/include/device_types.h"
.file	8	"/home/gpgpu-sim/cuda/toolkit/4.2/cuda/include/driver_types.h"
.file	9	"/home/gpgpu-sim/cuda/toolkit/4.2/cuda/include/surface_types.h"
.file	10	"/home/gpgpu-sim/cuda/toolkit/4.2/cuda/include/texture_types.h"
.file	11	"/home/gpgpu-sim/cuda/toolkit/4.2/cuda/include/vector_types.h"
.file	12	"/home/gpgpu-sim/cuda/toolkit/4.2/cuda/include/device_launch_parameters.h"
.file	13	"/home/gpgpu-sim/cuda/toolkit/4.2/cuda/include/crt/storage_class.h"
.file	14	"vectorAdd.cu"
.file	15	"/home/gpgpu-sim/cuda/toolkit/4.2/cuda/include/common_functions.h"
.file	16	"/home/gpgpu-sim/cuda/toolkit/4.2/cuda/include/math_functions.h"
.file	17	"/home/gpgpu-sim/cuda/toolkit/4.2/cuda/include/math_constants.h"
.file	18	"/home/gpgpu-sim/cuda/toolkit/4.2/cuda/include/device_functions.h"
.file	19	"/home/gpgpu-sim/cuda/toolkit/4.2/cuda/include/sm_11_atomic_functions.h"
.file	20	"/home/gpgpu-sim/cuda/toolkit/4.2/cuda/include/sm_12_atomic_functions.h"
.file	21	"/home/gpgpu-sim/cuda/toolkit/4.2/cuda/include/sm_13_double_functions.h"
.file	22	"/home/gpgpu-sim/cuda/toolkit/4.2/cuda/include/sm_20_atomic_functions.h"
.file	23	"/home/gpgpu-sim/cuda/toolkit/4.2/cuda/include/sm_20_intrinsics.h"
.file	24	"/home/gpgpu-sim/cuda/toolkit/4.2/cuda/include/sm_30_intrinsics.h"
.file	25	"/home/gpgpu-sim/cuda/toolkit/4.2/cuda/include/surface_functions.h"
.file	26	"/home/gpgpu-sim/cuda/toolkit/4.2/cuda/include/texture_fetch_functions.h"
.file	27	"/home/gpgpu-sim/cuda/toolkit/4.2/cuda/include/math_functions_dbl_ptx1.h"


.entry _Z6VecAddPKfS0_Pfi (
.param .u64 __cudaparm__Z6VecAddPKfS0_Pfi_A,
.param .u64 __cudaparm__Z6VecAddPKfS0_Pfi_B,
.param .u64 __cudaparm__Z6VecAddPKfS0_Pfi_C,
.param .s32 __cudaparm__Z6VecAddPKfS0_Pfi_N)
{
.reg .u16 %rh<4>;
.reg .u32 %r<6>;
.reg .u64 %rd<10>;
.reg .f32 %f<5>;
.reg .pred %p<3>;
.loc	14	78	0
$LDWbegin__Z6VecAddPKfS0_Pfi:
mov.u16 %rh1, %ctaid.x;
mov.u16 %rh2, %ntid.x;
mul.wide.u16 %r1, %rh1, %rh2;
cvt.u32.u16 %r2, %tid.x;
add.u32 %r3, %r2, %r1;
ld.param.s32 %r4, [__cudaparm__Z6VecAddPKfS0_Pfi_N];
setp.le.s32 %p1, %r4, %r3;
@%p1 bra $Lt_0_1026;
.loc	14	82	0
cvt.s64.s32 %rd1, %r3;
mul.wide.s32 %rd2, %r3, 4;
ld.param.u64 %rd3, [__cudaparm__Z6VecAddPKfS0_Pfi_A];
add.u64 %rd4, %rd3, %rd2;
ld.global.f32 %f1, [%rd4+0];
ld.param.u64 %rd5, [__cudaparm__Z6VecAddPKfS0_Pfi_B];
add.u64 %rd6, %rd5, %rd2;
ld.global.f32 %f2, [%rd6+0];
add.f32 %f3, %f1, %f2;
ld.param.u64 %rd7, [__cudaparm__Z6VecAddPKfS0_Pfi_C];
add.u64 %rd8, %rd7, %rd2;
st.global.f32 [%rd8+0], %f3;
$Lt_0_1026:
.loc	14	83	0
exit;
$LDWend__Z6VecAddPKfS0_Pfi:
} 



// ===== COMPILED SASS (sm_100) =====

	.target	sm_100

	.elftype	@"ET_EXEC"


//--------------------- .note.nv.tkinfo           --------------------------
	.section	.note.nv.tkinfo,"",@"SHT_NOTE"
	.sectionflags	@"SHF_NOTE_NV_TKINFO"
	.tkinfo
        /*0018*/ 	.word	0x00000002
        /*0030*/ 	.string	""
        /*0030*/ 	.string	"ptxas"
        /*0030*/ 	.string	"Cuda compilation tools, release 13.0, V13.0.88"
        /*0030*/ 	.string	"Build cuda_13.0.r13.0/compiler.36424714_0"
        /*0030*/ 	.string	"-arch sm_100 "



//--------------------- .note.nv.cuinfo           --------------------------
	.section	.note.nv.cuinfo,"",@"SHT_NOTE"
	.sectionflags	@"SHF_NOTE_NV_CUINFO"
        /*0018*/ 	.short	0x0002
        /*001a*/ 	.short	0x000a
        /*001c*/ 	.short	0x0082
	.zero		2


//--------------------- .nv.info                  --------------------------
	.section	.nv.info,"",@"SHT_CUDA_INFO"
	.align	4


	//----- nvinfo : EIATTR_REGCOUNT
	.align		4
        /*0000*/ 	.byte	0x04, 0x2f
        /*0002*/ 	.short	(.L_1 - .L_0)
	.align		4
.L_0:
        /*0004*/ 	.word	index@(_Z6VecAddPKfS0_Pfi)
        /*0008*/ 	.word	0x0000000c


	//----- nvinfo : EIATTR_FRAME_SIZE
	.align		4
.L_1:
        /*000c*/ 	.byte	0x04, 0x11
        /*000e*/ 	.short	(.L_3 - .L_2)
	.align		4
.L_2:
        /*0010*/ 	.word	index@(_Z6VecAddPKfS0_Pfi)
        /*0014*/ 	.word	0x00000000


	//----- nvinfo : EIATTR_MIN_STACK_SIZE
	.align		4
.L_3:
        /*0018*/ 	.byte	0x04, 0x12
        /*001a*/ 	.short	(.L_5 - .L_4)
	.align		4
.L_4:
        /*001c*/ 	.word	index@(_Z6VecAddPKfS0_Pfi)
        /*0020*/ 	.word	0x00000000
.L_5:


//--------------------- .nv.compat                --------------------------
	.section	.nv.compat,"",@"SHT_CUDA_COMPAT_INFO"
	.align	4
        /*0000*/ 	.byte	0x02, 0x09, 0x00, 0x00, 0x02, 0x02, 0x01, 0x00, 0x02, 0x05, 0x05, 0x00, 0x03, 0x07, 0x01, 0x01
        /*0010*/ 	.byte	0x02, 0x03, 0x00, 0x00, 0x02, 0x06, 0x01, 0x00, 0x04, 0x0b, 0x08, 0x00, 0x09, 0x00, 0x00, 0x00
        /*0020*/ 	.byte	0x00, 0x00, 0x00, 0x00


//--------------------- .nv.info._Z6VecAddPKfS0_Pfi --------------------------
	.section	.nv.info._Z6VecAddPKfS0_Pfi,"",@"SHT_CUDA_INFO"
	.sectionflags	@""
	.align	4


	//----- nvinfo : EIATTR_CUDA_API_VERSION
	.align		4
        /*0000*/ 	.byte	0x04, 0x37
        /*0002*/ 	.short	(.L_7 - .L_6)
.L_6:
        /*0004*/ 	.word	0x00000082


	//----- nvinfo : EIATTR_KPARAM_INFO
	.align		4
.L_7:
        /*0008*/ 	.byte	0x04, 0x17
        /*000a*/ 	.short	(.L_9 - .L_8)
.L_8:
        /*000c*/ 	.word	0x00000000
        /*0010*/ 	.short	0x0003
        /*0012*/ 	.short	0x0018
        /*0014*/ 	.byte	0x00, 0xf0, 0x11, 0x00


	//----- nvinfo : EIATTR_KPARAM_INFO
	.align		4
.L_9:
        /*0018*/ 	.byte	0x04, 0x17
        /*001a*/ 	.short	(.L_11 - .L_10)
.L_10:
        /*001c*/ 	.word	0x00000000
        /*0020*/ 	.short	0x0002
        /*0022*/ 	.short	0x0010
        /*0024*/ 	.byte	0x00, 0xf0, 0x21, 0x00


	//----- nvinfo : EIATTR_KPARAM_INFO
	.align		4
.L_11:
        /*0028*/ 	.byte	0x04, 0x17
        /*002a*/ 	.short	(.L_13 - .L_12)
.L_12:
        /*002c*/ 	.word	0x00000000
        /*0030*/ 	.short	0x0001
        /*0032*/ 	.short	0x0008
        /*0034*/ 	.byte	0x00, 0xf0, 0x21, 0x00


	//----- nvinfo : EIATTR_KPARAM_INFO
	.align		4
.L_13:
        /*0038*/ 	.byte	0x04, 0x17
        /*003a*/ 	.short	(.L_15 - .L_14)
.L_14:
        /*003c*/ 	.word	0x00000000
        /*0040*/ 	.short	0x0000
        /*0042*/ 	.short	0x0000
        /*0044*/ 	.byte	0x00, 0xf0, 0x21, 0x00


	//----- nvinfo : EIATTR_SPARSE_MMA_MASK
	.align		4
.L_15:
        /*0048*/ 	.byte	0x03, 0x50
        /*004a*/ 	.short	0x0000


	//----- nvinfo : EIATTR_MAXREG_COUNT
	.align		4
        /*004c*/ 	.byte	0x03, 0x1b
        /*004e*/ 	.short	0x00ff


	//----- nvinfo : EIATTR_MERCURY_ISA_VERSION
	.align		4
        /*0050*/ 	.byte	0x03, 0x5f
        /*0052*/ 	.short	0x0101


	//----- nvinfo : EIATTR_VRC_CTA_INIT_COUNT
	.align		4
        /*0054*/ 	.byte	0x02, 0x4a
	.zero		1
	.zero		1


	//----- nvinfo : EIATTR_EXIT_INSTR_OFFSETS
	.align		4
        /*0058*/ 	.byte	0x04, 0x1c
        /*005a*/ 	.short	(.L_17 - .L_16)


	//   ....[0]....
.L_16:
        /*005c*/ 	.word	0x000000a0


	//   ....[1]....
        /*0060*/ 	.word	0x00000160


	//----- nvinfo : EIATTR_CBANK_PARAM_SIZE
	.align		4
.L_17:
        /*0064*/ 	.byte	0x03, 0x19
        /*0066*/ 	.short	0x001c


	//----- nvinfo : EIATTR_PARAM_CBANK
	.align		4
        /*0068*/ 	.byte	0x04, 0x0a
        /*006a*/ 	.short	(.L_19 - .L_18)
	.align		4
.L_18:
        /*006c*/ 	.word	index@(.nv.constant0._Z6VecAddPKfS0_Pfi)
        /*0070*/ 	.short	0x0380
        /*0072*/ 	.short	0x001c


	//----- nvinfo : EIATTR_SW_WAR
	.align		4
.L_19:
        /*0074*/ 	.byte	0x04, 0x36
        /*0076*/ 	.short	(.L_21 - .L_20)
.L_20:
        /*0078*/ 	.word	0x00000008
.L_21:


//--------------------- .nv.callgraph             --------------------------
	.section	.nv.callgraph,"",@"SHT_CUDA_CALLGRAPH"
	.align	4
	.sectionentsize	8
	.align		4
        /*0000*/ 	.word	0x00000000
	.align		4
        /*0004*/ 	.word	0xffffffff
	.align		4
        /*0008*/ 	.word	0x00000000
	.align		4
        /*000c*/ 	.word	0xfffffffe
	.align		4
        /*0010*/ 	.word	0x00000000
	.align		4
        /*0014*/ 	.word	0xfffffffd
	.align		4
        /*0018*/ 	.word	0x00000000
	.align		4
        /*001c*/ 	.word	0xfffffffc


//--------------------- .text._Z6VecAddPKfS0_Pfi  --------------------------
	.section	.text._Z6VecAddPKfS0_Pfi,"ax",@progbits
	.align	128
.text._Z6VecAddPKfS0_Pfi:
        .type           _Z6VecAddPKfS0_Pfi,@function
        .size           _Z6VecAddPKfS0_Pfi,(.L_x_1 - _Z6VecAddPKfS0_Pfi)
        .other          _Z6VecAddPKfS0_Pfi,@"STO_CUDA_ENTRY STV_DEFAULT"
_Z6VecAddPKfS0_Pfi:
[----:B------:R-:W-:Y:S01]  /*0000*/  LDC R1, c[0x0][0x37c] ;  /* 0x0000df00ff017b82 */ /* 0x000fe20000000800 */
[----:B------:R-:W0:Y:S07]  /*0010*/  S2R R0, SR_TID.X ;  /* 0x0000000000007919 */ /* 0x000e2e0000002100 */
[----:B------:R-:W1:Y:S01]  /*0020*/  S2UR UR4, SR_CTAID.X ;  /* 0x00000000000479c3 */ /* 0x000e620000002500 */
[----:B------:R-:W2:Y:S07]  /*0030*/  LDCU UR5, c[0x0][0x398] ;  /* 0x00007300ff0577ac */ /* 0x000eae0008000800 */
[----:B------:R-:W3:Y:S01]  /*0040*/  LDC R9, c[0x0][0x360] ;  /* 0x0000d800ff097b82 */ /* 0x000ee20000000800 */
[----:B-1----:R-:W-:Y:S01]  /*0050*/  ULOP3.LUT UR4, UR4, 0xffff, URZ, 0xc0, !UPT ;  /* 0x0000ffff04047892 */ /* 0x002fe2000f8ec0ff */
[----:B0-----:R-:W-:-:S02]  /*0060*/  LOP3.LUT R0, R0, 0xffff, RZ, 0xc0, !PT ;  /* 0x0000ffff00007812 */ /* 0x001fc400078ec0ff */
[----:B---3--:R-:W-:-:S05]  /*0070*/  LOP3.LUT R9, R9, 0xffff, RZ, 0xc0, !PT ;  /* 0x0000ffff09097812 */ /* 0x008fca00078ec0ff */
[----:B------:R-:W-:-:S05]  /*0080*/  IMAD R9, R9, UR4, R0 ;  /* 0x0000000409097c24 */ /* 0x000fca000f8e0200 */
[----:B--2---:R-:W-:-:S13]  /*0090*/  ISETP.GE.AND P0, PT, R9, UR5, PT ;  /* 0x0000000509007c0c */ /* 0x004fda000bf06270 */
[----:B------:R-:W-:Y:S05]  /*00a0*/  @P0 EXIT ;  /* 0x000000000000094d */ /* 0x000fea0003800000 */
[----:B------:R-:W0:Y:S01]  /*00b0*/  LDC.64 R2, c[0x0][0x380] ;  /* 0x0000e000ff027b82 */ /* 0x000e220000000a00 */
[----:B------:R-:W1:Y:S07]  /*00c0*/  LDCU.64 UR4, c[0x0][0x358] ;  /* 0x00006b00ff0477ac */ /* 0x000e6e0008000a00 */
[----:B------:R-:W2:Y:S08]  /*00d0*/  LDC.64 R4, c[0x0][0x388] ;  /* 0x0000e200ff047b82 */ /* 0x000eb00000000a00 */
[----:B------:R-:W3:Y:S01]  /*00e0*/  LDC.64 R6, c[0x0][0x390] ;  /* 0x0000e400ff067b82 */ /* 0x000ee20000000a00 */
[----:B0-----:R-:W-:-:S06]  /*00f0*/  IMAD.WIDE R2, R9, 0x4, R2 ;  /* 0x0000000409027825 */ /* 0x001fcc00078e0202 */
[----:B-1----:R-:W4:Y:S01]  /*0100*/  LDG.E R2, desc[UR4][R2.64] ;  /* 0x0000000402027981 */ /* 0x002f22000c1e1900 */
[----:B--2---:R-:W-:-:S06]  /*0110*/  IMAD.WIDE R4, R9, 0x4, R4 ;  /* 0x0000000409047825 */ /* 0x004fcc00078e0204 */
[----:B------:R-:W4:Y:S01]  /*0120*/  LDG.E R5, desc[UR4][R4.64] ;  /* 0x0000000404057981 */ /* 0x000f22000c1e1900 */
[----:B---3--:R-:W-:-:S04]  /*0130*/  IMAD.WIDE R6, R9, 0x4, R6 ;  /* 0x0000000409067825 */ /* 0x008fc800078e0206 */
[----:B----4-:R-:W-:-:S05]  /*0140*/  FADD.FTZ R9, R2, R5 ;  /* 0x0000000502097221 */ /* 0x010fca0000010000 */
[----:B------:R-:W-:Y:S01]  /*0150*/  STG.E desc[UR4][R6.64], R9 ;  /* 0x0000000906007986 */ /* 0x000fe2000c101904 */
[----:B------:R-:W-:Y:S05]  /*0160*/  EXIT ;  /* 0x000000000000794d */ /* 0x000fea0003800000 */
.L_x_0:
[----:B------:R-:W-:-:S00]  /*0170*/  BRA `(.L_x_0) ;  /* 0xfffffffc00fc7947 */ /* 0x000fc0000383ffff */
[----:B------:R-:W-:-:S00]  /*0180*/  NOP ;  /* 0x0000000000007918 */ /* 0x000fc00000000000 */
[----:B------:R-:W-:-:S00]  /*0190*/  NOP ;  /* 0x0000000000007918 */ /* 0x000fc00000000000 */
[----:B------:R-:W-:-:S00]  /*01a0*/  NOP ;  /* 0x0000000000007918 */ /* 0x000fc00000000000 */
[----:B------:R-:W-:-:S00]  /*01b0*/  NOP ;  /* 0x0000000000007918 */ /* 0x000fc00000000000 */
[----:B------:R-:W-:-:S00]  /*01c0*/  NOP ;  /* 0x0000000000007918 */ /* 0x000fc00000000000 */
[----:B------:R-:W-:-:S00]  /*01d0*/  NOP ;  /* 0x0000000000007918 */ /* 0x000fc00000000000 */
[----:B------:R-:W-:-:S00]  /*01e0*/  NOP ;  /* 0x0000000000007918 */ /* 0x000fc00000000000 */
[----:B------:R-:W-:-:S00]  /*01f0*/  NOP ;  /* 0x0000000000007918 */ /* 0x000fc00000000000 */
.L_x_1:


//--------------------- .nv.shared.reserved.0     --------------------------
	.section	.nv.shared.reserved.0,"aw",@nobits
	.weak		__nv_reservedSMEM_offset_0_alias
	.size		__nv_reservedSMEM_offset_0_alias, 0, 64
	.other		__nv_reservedSMEM_offset_0_alias,@"STO_CUDA_RESERVED_SHARED STV_DEFAULT"
__nv_reservedSMEM_offset_0_alias:
	.zero		0
	.zero		64


//--------------------- .nv.constant0._Z6VecAddPKfS0_Pfi --------------------------
	.section	.nv.constant0._Z6VecAddPKfS0_Pfi,"a",@progbits
	.sectionflags	@""
	.align	4
.nv.constant0._Z6VecAddPKfS0_Pfi:
	.zero		924


//--------------------- SYMBOLS --------------------------

	.type		.nv.reservedSmem.offset0,@object
	.size		.nv.reservedSmem.offset0,0x4
